//
// Generated by NVIDIA NVVM Compiler
//
// Compiler Build ID: CL-36424714
// Cuda compilation tools, release 13.0, V13.0.88
// Based on NVVM 20.0.0
//

.version 9.0
.target sm_100
.address_size 64

	// .globl	_Z5mmulkILi1024ELb1EEvPfS0_S0_ii
// _ZZ5mmulkILi1024ELb1EEvPfS0_S0_iiE3tmp has been demoted

.visible .entry _Z5mmulkILi1024ELb1EEvPfS0_S0_ii(
	.param .u64 .ptr .align 1 _Z5mmulkILi1024ELb1EEvPfS0_S0_ii_param_0,
	.param .u64 .ptr .align 1 _Z5mmulkILi1024ELb1EEvPfS0_S0_ii_param_1,
	.param .u64 .ptr .align 1 _Z5mmulkILi1024ELb1EEvPfS0_S0_ii_param_2,
	.param .u32 _Z5mmulkILi1024ELb1EEvPfS0_S0_ii_param_3,
	.param .u32 _Z5mmulkILi1024ELb1EEvPfS0_S0_ii_param_4
)
{
	.reg .pred 	%p<10>;
	.reg .b32 	%r<52>;
	.reg .b32 	%f<85>;
	.reg .b64 	%rd<13>;
	// demoted variable
	.shared .align 4 .b8 _ZZ5mmulkILi1024ELb1EEvPfS0_S0_iiE3tmp[4096];
	ld.param.u64 	%rd2, [_Z5mmulkILi1024ELb1EEvPfS0_S0_ii_param_0];
	ld.param.u64 	%rd3, [_Z5mmulkILi1024ELb1EEvPfS0_S0_ii_param_1];
	ld.param.u64 	%rd1, [_Z5mmulkILi1024ELb1EEvPfS0_S0_ii_param_2];
	ld.param.u32 	%r25, [_Z5mmulkILi1024ELb1EEvPfS0_S0_ii_param_3];
	ld.param.u32 	%r24, [_Z5mmulkILi1024ELb1EEvPfS0_S0_ii_param_4];
	cvta.to.global.u64 	%rd4, %rd3;
	cvta.to.global.u64 	%rd5, %rd2;
	mov.u32 	%r1, %ctaid.x;
	mov.u32 	%r26, %tid.x;
	mad.lo.s32 	%r27, %r25, %r1, %r26;
	mov.u32 	%r2, %ctaid.y;
	mad.lo.s32 	%r28, %r24, %r26, %r2;
	mul.wide.s32 	%rd6, %r27, 4;
	add.s64 	%rd7, %rd5, %rd6;
	ld.global.f32 	%f14, [%rd7];
	mul.wide.s32 	%rd8, %r28, 4;
	add.s64 	%rd9, %rd4, %rd8;
	ld.global.f32 	%f15, [%rd9];
	mul.f32 	%f16, %f14, %f15;
	shl.b32 	%r29, %r26, 2;
	mov.u32 	%r30, _ZZ5mmulkILi1024ELb1EEvPfS0_S0_iiE3tmp;
	add.s32 	%r31, %r30, %r29;
	st.shared.f32 	[%r31], %f16;
	bar.sync 	0;
	setp.ne.s32 	%p1, %r26, 0;
	@%p1 bra 	$L__BB0_14;
	mov.u32 	%r3, %ntid.x;
	and.b32  	%r4, %r3, 15;
	setp.lt.u32 	%p2, %r3, 16;
	mov.f32 	%f84, 0f00000000;
	mov.b32 	%r48, 0;
	@%p2 bra 	$L__BB0_4;
	and.b32  	%r48, %r3, 2032;
	add.s32 	%r45, %r30, 32;
	and.b32  	%r35, %r3, -16;
	neg.s32 	%r46, %r35;
	mov.f32 	%f84, 0f00000000;
$L__BB0_3:
	.pragma "nounroll";
	ld.shared.f32 	%f20, [%r45+-32];
	add.f32 	%f21, %f84, %f20;
	ld.shared.f32 	%f22, [%r45+-28];
	add.f32 	%f23, %f21, %f22;
	ld.shared.f32 	%f24, [%r45+-24];
	add.f32 	%f25, %f23, %f24;
	ld.shared.f32 	%f26, [%r45+-20];
	add.f32 	%f27, %f25, %f26;
	ld.shared.f32 	%f28, [%r45+-16];
	add.f32 	%f29, %f27, %f28;
	ld.shared.f32 	%f30, [%r45+-12];
	add.f32 	%f31, %f29, %f30;
	ld.shared.f32 	%f32, [%r45+-8];
	add.f32 	%f33, %f31, %f32;
	ld.shared.f32 	%f34, [%r45+-4];
	add.f32 	%f35, %f33, %f34;
	ld.shared.f32 	%f36, [%r45];
	add.f32 	%f37, %f35, %f36;
	ld.shared.f32 	%f38, [%r45+4];
	add.f32 	%f39, %f37, %f38;
	ld.shared.f32 	%f40, [%r45+8];
	add.f32 	%f41, %f39, %f40;
	ld.shared.f32 	%f42, [%r45+12];
	add.f32 	%f43, %f41, %f42;
	ld.shared.f32 	%f44, [%r45+16];
	add.f32 	%f45, %f43, %f44;
	ld.shared.f32 	%f46, [%r45+20];
	add.f32 	%f47, %f45, %f46;
	ld.shared.f32 	%f48, [%r45+24];
	add.f32 	%f49, %f47, %f48;
	ld.shared.f32 	%f50, [%r45+28];
	add.f32 	%f84, %f49, %f50;
	add.s32 	%r46, %r46, 16;
	add.s32 	%r45, %r45, 64;
	setp.ne.s32 	%p3, %r46, 0;
	@%p3 bra 	$L__BB0_3;
$L__BB0_4:
	setp.eq.s32 	%p4, %r4, 0;
	@%p4 bra 	$L__BB0_13;
	and.b32  	%r12, %r3, 7;
	setp.lt.u32 	%p5, %r4, 8;
	@%p5 bra 	$L__BB0_7;
	shl.b32 	%r36, %r48, 2;
	add.s32 	%r38, %r30, %r36;
	ld.shared.f32 	%f52, [%r38];
	add.f32 	%f53, %f84, %f52;
	ld.shared.f32 	%f54, [%r38+4];
	add.f32 	%f55, %f53, %f54;
	ld.shared.f32 	%f56, [%r38+8];
	add.f32 	%f57, %f55, %f56;
	ld.shared.f32 	%f58, [%r38+12];
	add.f32 	%f59, %f57, %f58;
	ld.shared.f32 	%f60, [%r38+16];
	add.f32 	%f61, %f59, %f60;
	ld.shared.f32 	%f62, [%r38+20];
	add.f32 	%f63, %f61, %f62;
	ld.shared.f32 	%f64, [%r38+24];
	add.f32 	%f65, %f63, %f64;
	ld.shared.f32 	%f66, [%r38+28];
	add.f32 	%f84, %f65, %f66;
	add.s32 	%r48, %r48, 8;
$L__BB0_7:
	setp.eq.s32 	%p6, %r12, 0;
	@%p6 bra 	$L__BB0_13;
	and.b32  	%r15, %r3, 3;
	setp.lt.u32 	%p7, %r12, 4;
	@%p7 bra 	$L__BB0_10;
	shl.b32 	%r39, %r48, 2;
	add.s32 	%r41, %r30, %r39;
	ld.shared.f32 	%f68, [%r41];
	add.f32 	%f69, %f84, %f68;
	ld.shared.f32 	%f70, [%r41+4];
	add.f32 	%f71, %f69, %f70;
	ld.shared.f32 	%f72, [%r41+8];
	add.f32 	%f73, %f71, %f72;
	ld.shared.f32 	%f74, [%r41+12];
	add.f32 	%f84, %f73, %f74;
	add.s32 	%r48, %r48, 4;
$L__BB0_10:
	setp.eq.s32 	%p8, %r15, 0;
	@%p8 bra 	$L__BB0_13;
	shl.b32 	%r42, %r48, 2;
	add.s32 	%r51, %r30, %r42;
	neg.s32 	%r50, %r15;
$L__BB0_12:
	.pragma "nounroll";
	ld.shared.f32 	%f75, [%r51];
	add.f32 	%f84, %f84, %f75;
	add.s32 	%r51, %r51, 4;
	add.s32 	%r50, %r50, 1;
	setp.ne.s32 	%p9, %r50, 0;
	@%p9 bra 	$L__BB0_12;
$L__BB0_13:
	mad.lo.s32 	%r44, %r24, %r1, %r2;
	cvta.to.global.u64 	%rd10, %rd1;
	mul.wide.s32 	%rd11, %r44, 4;
	add.s64 	%rd12, %rd10, %rd11;
	st.global.f32 	[%rd12], %f84;
$L__BB0_14:
	ret;

}


// ===== COMPILED SASS (sm_100) =====

	.target	sm_100

	.elftype	@"ET_EXEC"


//--------------------- .note.nv.tkinfo           --------------------------
	.section	.note.nv.tkinfo,"",@"SHT_NOTE"
	.sectionflags	@"SHF_NOTE_NV_TKINFO"
	.tkinfo
        /*0018*/ 	.word	0x00000002
        /*0030*/ 	.string	""
        /*0030*/ 	.string	"ptxas"
        /*0030*/ 	.string	"Cuda compilation tools, release 13.0, V13.0.88"
        /*0030*/ 	.string	"Build cuda_13.0.r13.0/compiler.36424714_0"
        /*0030*/ 	.string	"-arch sm_100 -m 64 "



//--------------------- .note.nv.cuinfo           --------------------------
	.section	.note.nv.cuinfo,"",@"SHT_NOTE"
	.sectionflags	@"SHF_NOTE_NV_CUINFO"
        /*0018*/ 	.short	0x0002
        /*001a*/ 	.short	0x0064
        /*001c*/ 	.short	0x0082
	.zero		2


//--------------------- .nv.info                  --------------------------
	.section	.nv.info,"",@"SHT_CUDA_INFO"
	.align	4


	//----- nvinfo : EIATTR_REGCOUNT
	.align		4
        /*0000*/ 	.byte	0x04, 0x2f
        /*0002*/ 	.short	(.L_1 - .L_0)
	.align		4
.L_0:
        /*0004*/ 	.word	index@(_Z5mmulkILi1024ELb1EEvPfS0_S0_ii)
        /*0008*/ 	.word	0x00000016


	//----- nvinfo : EIATTR_FRAME_SIZE
	.align		4
.L_1:
        /*000c*/ 	.byte	0x04, 0x11
        /*000e*/ 	.short	(.L_3 - .L_2)
	.align		4
.L_2:
        /*0010*/ 	.word	index@(_Z5mmulkILi1024ELb1EEvPfS0_S0_ii)
        /*0014*/ 	.word	0x00000000


	//----- nvinfo : EIATTR_MIN_STACK_SIZE
	.align		4
.L_3:
        /*0018*/ 	.byte	0x04, 0x12
        /*001a*/ 	.short	(.L_5 - .L_4)
	.align		4
.L_4:
        /*001c*/ 	.word	index@(_Z5mmulkILi1024ELb1EEvPfS0_S0_ii)
        /*0020*/ 	.word	0x00000000
.L_5:


//--------------------- .nv.compat                --------------------------
	.section	.nv.compat,"",@"SHT_CUDA_COMPAT_INFO"
	.align	4
        /*0000*/ 	.byte	0x02, 0x09, 0x00, 0x00, 0x02, 0x02, 0x01, 0x00, 0x02, 0x05, 0x05, 0x00, 0x03, 0x07, 0x01, 0x01
        /*0010*/ 	.byte	0x02, 0x03, 0x00, 0x00, 0x02, 0x06, 0x01, 0x00, 0x04, 0x0b, 0x08, 0x00, 0x09, 0x00, 0x00, 0x00
        /*0020*/ 	.byte	0x00, 0x00, 0x00, 0x00


//--------------------- .nv.info._Z5mmulkILi1024ELb1EEvPfS0_S0_ii --------------------------
	.section	.nv.info._Z5mmulkILi1024ELb1EEvPfS0_S0_ii,"",@"SHT_CUDA_INFO"
	.sectionflags	@""
	.align	4


	//----- nvinfo : EIATTR_CUDA_API_VERSION
	.align		4
        /*0000*/ 	.byte	0x04, 0x37
        /*0002*/ 	.short	(.L_7 - .L_6)
.L_6:
        /*0004*/ 	.word	0x00000082


	//----- nvinfo : EIATTR_KPARAM_INFO
	.align		4
.L_7:
        /*0008*/ 	.byte	0x04, 0x17
        /*000a*/ 	.short	(.L_9 - .L_8)
.L_8:
        /*000c*/ 	.word	0x00000000
        /*0010*/ 	.short	0x0004
        /*0012*/ 	.short	0x001c
        /*0014*/ 	.byte	0x00, 0xf0, 0x11, 0x00


	//----- nvinfo : EIATTR_KPARAM_INFO
	.align		4
.L_9:
        /*0018*/ 	.byte	0x04, 0x17
        /*001a*/ 	.short	(.L_11 - .L_10)
.L_10:
        /*001c*/ 	.word	0x00000000
        /*0020*/ 	.short	0x0003
        /*0022*/ 	.short	0x0018
        /*0024*/ 	.byte	0x00, 0xf0, 0x11, 0x00


	//----- nvinfo : EIATTR_KPARAM_INFO
	.align		4
.L_11:
        /*0028*/ 	.byte	0x04, 0x17
        /*002a*/ 	.short	(.L_13 - .L_12)
.L_12:
        /*002c*/ 	.word	0x00000000
        /*0030*/ 	.short	0x0002
        /*0032*/ 	.short	0x0010
        /*0034*/ 	.byte	0x00, 0xf5, 0x21, 0x00


	//----- nvinfo : EIATTR_KPARAM_INFO
	.align		4
.L_13:
        /*0038*/ 	.byte	0x04, 0x17
        /*003a*/ 	.short	(.L_15 - .L_14)
.L_14:
        /*003c*/ 	.word	0x00000000
        /*0040*/ 	.short	0x0001
        /*0042*/ 	.short	0x0008
        /*0044*/ 	.byte	0x00, 0xf5, 0x21, 0x00


	//----- nvinfo : EIATTR_KPARAM_INFO
	.align		4
.L_15:
        /*0048*/ 	.byte	0x04, 0x17
        /*004a*/ 	.short	(.L_17 - .L_16)
.L_16:
        /*004c*/ 	.word	0x00000000
        /*0050*/ 	.short	0x0000
        /*0052*/ 	.short	0x0000
        /*0054*/ 	.byte	0x00, 0xf5, 0x21, 0x00


	//----- nvinfo : EIATTR_SPARSE_MMA_MASK
	.align		4
.L_17:
        /*0058*/ 	.byte	0x03, 0x50
        /*005a*/ 	.short	0x0000


	//----- nvinfo : EIATTR_MAXREG_COUNT
	.align		4
        /*005c*/ 	.byte	0x03, 0x1b
        /*005e*/ 	.short	0x00ff


	//----- nvinfo : EIATTR_NUM_BARRIERS
	.align		4
        /*0060*/ 	.byte	0x02, 0x4c
        /*0062*/ 	.byte	0x01
	.zero		1


	//----- nvinfo : EIATTR_MERCURY_ISA_VERSION
	.align		4
        /*0064*/ 	.byte	0x03, 0x5f
        /*0066*/ 	.short	0x0101


	//----- nvinfo : EIATTR_VRC_CTA_INIT_COUNT
	.align		4
        /*0068*/ 	.byte	0x02, 0x4a
	.zero		1
	.zero		1


	//----- nvinfo : EIATTR_EXIT_INSTR_OFFSETS
	.align		4
        /*006c*/ 	.byte	0x04, 0x1c
        /*006e*/ 	.short	(.L_19 - .L_18)


	//   ....[0]....
.L_18:
        /*0070*/ 	.word	0x00000160


	//   ....[1]....
        /*0074*/ 	.word	0x00000650


	//----- nvinfo : EIATTR_CBANK_PARAM_SIZE
	.align		4
.L_19:
        /*0078*/ 	.byte	0x03, 0x19
        /*007a*/ 	.short	0x0020


	//----- nvinfo : EIATTR_PARAM_CBANK
	.align		4
        /*007c*/ 	.byte	0x04, 0x0a
        /*007e*/ 	.short	(.L_21 - .L_20)
	.align		4
.L_20:
        /*0080*/ 	.word	index@(.nv.constant0._Z5mmulkILi1024ELb1EEvPfS0_S0_ii)
        /*0084*/ 	.short	0x0380
        /*0086*/ 	.short	0x0020


	//----- nvinfo : EIATTR_SW_WAR
	.align		4
.L_21:
        /*0088*/ 	.byte	0x04, 0x36
        /*008a*/ 	.short	(.L_23 - .L_22)
.L_22:
        /*008c*/ 	.word	0x00000008
.L_23:


//--------------------- .nv.callgraph             --------------------------
	.section	.nv.callgraph,"",@"SHT_CUDA_CALLGRAPH"
	.align	4
	.sectionentsize	8
	.align		4
        /*0000*/ 	.word	0x00000000
	.align		4
        /*0004*/ 	.word	0xffffffff
	.align		4
        /*0008*/ 	.word	0x00000000
	.align		4
        /*000c*/ 	.word	0xfffffffe
	.align		4
        /*0010*/ 	.word	0x00000000
	.align		4
        /*0014*/ 	.word	0xfffffffd
	.align		4
        /*0018*/ 	.word	0x00000000
	.align		4
        /*001c*/ 	.word	0xfffffffc


//--------------------- .text._Z5mmulkILi1024ELb1EEvPfS0_S0_ii --------------------------
	.section	.text._Z5mmulkILi1024ELb1EEvPfS0_S0_ii,"ax",@progbits
	.align	128
        .global         _Z5mmulkILi1024ELb1EEvPfS0_S0_ii
        .type           _Z5mmulkILi1024ELb1EEvPfS0_S0_ii,@function
        .size           _Z5mmulkILi1024ELb1EEvPfS0_S0_ii,(.L_x_7 - _Z5mmulkILi1024ELb1EEvPfS0_S0_ii)
        .other          _Z5mmulkILi1024ELb1EEvPfS0_S0_ii,@"STO_CUDA_ENTRY STV_DEFAULT"
_Z5mmulkILi1024ELb1EEvPfS0_S0_ii:
.text._Z5mmulkILi1024ELb1EEvPfS0_S0_ii:
[----:B------:R-:W-:Y:S01]  /*0000*/  LDC R1, c[0x0][0x37c] ;  /* 0x0000df00ff017b82 */ /* 0x000fe20000000800 */
[----:B------:R-:W0:Y:S07]  /*0010*/  S2R R13, SR_TID.X ;  /* 0x00000000000d7919 */ /* 0x000e2e0000002100 */
[----:B------:R-:W0:Y:S01]  /*0020*/  S2UR UR12, SR_CTAID.X ;  /* 0x00000000000c79c3 */ /* 0x000e220000002500 */
[----:B------:R-:W1:Y:S01]  /*0030*/  LDCU.64 UR10, c[0x0][0x358] ;  /* 0x00006b00ff0a77ac */ /* 0x000e620008000a00 */
[----:B------:R-:W2:Y:S06]  /*0040*/  S2R R0, SR_CTAID.Y ;  /* 0x0000000000007919 */ /* 0x000eac0000002600 */
[----:B------:R-:W0:Y:S08]  /*0050*/  LDC.64 R2, c[0x0][0x398] ;  /* 0x0000e600ff027b82 */ /* 0x000e300000000a00 */
[----:B------:R-:W3:Y:S08]  /*0060*/  LDC.64 R4, c[0x0][0x380] ;  /* 0x0000e000ff047b82 */ /* 0x000ef00000000a00 */
[----:B------:R-:W4:Y:S01]  /*0070*/  LDC.64 R6, c[0x0][0x388] ;  /* 0x0000e200ff067b82 */ /* 0x000f220000000a00 */
[----:B0-----:R-:W-:-:S02]  /*0080*/  IMAD R9, R2, UR12, R13 ;  /* 0x0000000c02097c24 */ /* 0x001fc4000f8e020d */
[----:B--2---:R-:W-:Y:S02]  /*0090*/  IMAD R11, R13, R3, R0 ;  /* 0x000000030d0b7224 */ /* 0x004fe400078e0200 */
[----:B---3--:R-:W-:-:S06]  /*00a0*/  IMAD.WIDE R4, R9, 0x4, R4 ;  /* 0x0000000409047825 */ /* 0x008fcc00078e0204 */
[----:B-1----:R-:W2:Y:S01]  /*00b0*/  LDG.E R4, desc[UR10][R4.64] ;  /* 0x0000000a04047981 */ /* 0x002ea2000c1e1900 */
[----:B----4-:R-:W-:-:S06]  /*00c0*/  IMAD.WIDE R6, R11, 0x4, R6 ;  /* 0x000000040b067825 */ /* 0x010fcc00078e0206 */
[----:B------:R-:W2:Y:S01]  /*00d0*/  LDG.E R7, desc[UR10][R6.64] ;  /* 0x0000000a06077981 */ /* 0x000ea2000c1e1900 */
[----:B------:R-:W0:Y:S01]  /*00e0*/  S2UR UR5, SR_CgaCtaId ;  /* 0x00000000000579c3 */ /* 0x000e220000008800 */
[----:B------:R-:W-:Y:S02]  /*00f0*/  UMOV UR4, 0x400 ;  /* 0x0000040000047882 */ /* 0x000fe40000000000 */
[----:B0-----:R-:W-:-:S06]  /*0100*/  ULEA UR5, UR5, UR4, 0x18 ;  /* 0x0000000405057291 */ /* 0x001fcc000f8ec0ff */
[C---:B------:R-:W-:Y:S02]  /*0110*/  LEA R9, R13.reuse, UR5, 0x2 ;  /* 0x000000050d097c11 */ /* 0x040fe4000f8e10ff */
[----:B------:R-:W-:Y:S01]  /*0120*/  ISETP.NE.AND P0, PT, R13, RZ, PT ;  /* 0x000000ff0d00720c */ /* 0x000fe20003f05270 */
[----:B--2---:R-:W-:-:S05]  /*0130*/  FMUL R2, R4, R7 ;  /* 0x0000000704027220 */ /* 0x004fca0000400000 */
[----:B------:R0:W-:Y:S01]  /*0140*/  STS [R9], R2 ;  /* 0x0000000209007388 */ /* 0x0001e20000000800 */
[----:B------:R-:W-:Y:S06]  /*0150*/  BAR.SYNC.DEFER_BLOCKING 0x0 ;  /* 0x0000000000007b1d */ /* 0x000fec0000010000 */
[----:B------:R-:W-:Y:S05]  /*0160*/  @P0 EXIT ;  /* 0x000000000000094d */ /* 0x000fea0003800000 */
[----:B------:R-:W1:Y:S01]  /*0170*/  LDCU UR7, c[0x0][0x360] ;  /* 0x00006c00ff0777ac */ /* 0x000e620008000800 */
[----:B------:R-:W-:Y:S01]  /*0180*/  HFMA2 R17, -RZ, RZ, 0, 0 ;  /* 0x00000000ff117431 */ /* 0x000fe200000001ff */
[----:B------:R-:W-:Y:S01]  /*0190*/  UMOV UR4, URZ ;  /* 0x000000ff00047c82 */ /* 0x000fe20008000000 */
[----:B-1----:R-:W-:Y:S02]  /*01a0*/  UISETP.GE.U32.AND UP0, UPT, UR7, 0x10, UPT ;  /* 0x000000100700788c */ /* 0x002fe4000bf06070 */
[----:B------:R-:W-:-:S07]  /*01b0*/  ULOP3.LUT UR8, UR7, 0xf, URZ, 0xc0, !UPT ;  /* 0x0000000f07087892 */ /* 0x000fce000f8ec0ff */
[----:B------:R-:W-:Y:S05]  /*01c0*/  BRA.U !UP0, `(.L_x_0) ;  /* 0x0000000108747547 */ /* 0x000fea000b800000 */
[----:B------:R-:W-:Y:S01]  /*01d0*/  ULOP3.LUT UR6, UR7, 0xfffffff0, URZ, 0xc0, !UPT ;  /* 0xfffffff007067892 */ /* 0x000fe2000f8ec0ff */
[----:B------:R-:W-:Y:S01]  /*01e0*/  MOV R17, RZ ;  /* 0x000000ff00117202 */ /* 0x000fe20000000f00 */
[----:B------:R-:W-:Y:S02]  /*01f0*/  ULOP3.LUT UR4, UR7, 0x7f0, URZ, 0xc0, !UPT ;  /* 0x000007f007047892 */ /* 0x000fe4000f8ec0ff */
[----:B------:R-:W-:Y:S02]  /*0200*/  UIADD3 UR9, UPT, UPT, UR5, 0x20, URZ ;  /* 0x0000002005097890 */ /* 0x000fe4000fffe0ff */
[----:B------:R-:W-:-:S12]  /*0210*/  UIADD3 UR6, UPT, UPT, -UR6, URZ, URZ ;  /* 0x000000ff06067290 */ /* 0x000fd8000fffe1ff */
.L_x_1:
[----:B------:R-:W1:Y:S01]  /*0220*/  LDS.128 R4, [UR9+-0x20] ;  /* 0xffffe009ff047984 */ /* 0x000e620008000c00 */
[----:B------:R-:W-:-:S03]  /*0230*/  UIADD3 UR6, UPT, UPT, UR6, 0x10, URZ ;  /* 0x0000001006067890 */ /* 0x000fc6000fffe0ff */
[----:B------:R-:W2:Y:S01]  /*0240*/  LDS.128 R12, [UR9+-0x10] ;  /* 0xfffff009ff0c7984 */ /* 0x000ea20008000c00 */
[----:B------:R-:W-:-:S03]  /*0250*/  UISETP.NE.AND UP0, UPT, UR6, URZ, UPT ;  /* 0x000000ff0600728c */ /* 0x000fc6000bf05270 */
[----:B0-----:R-:W0:Y:S01]  /*0260*/  LDS.128 R8, [UR9] ;  /* 0x00000009ff087984 */ /* 0x001e220008000c00 */
[----:B-1----:R-:W-:-:S03]  /*0270*/  FADD R4, R4, R17 ;  /* 0x0000001104047221 */ /* 0x002fc60000000000 */
[----:B------:R-:W1:Y:S01]  /*0280*/  LDS.128 R16, [UR9+0x10] ;  /* 0x00001009ff107984 */ /* 0x000e620008000c00 */
[----:B------:R-:W-:Y:S01]  /*0290*/  UIADD3 UR9, UPT, UPT, UR9, 0x40, URZ ;  /* 0x0000004009097890 */ /* 0x000fe2000fffe0ff */
[----:B------:R-:W-:-:S04]  /*02a0*/  FADD R5, R4, R5 ;  /* 0x0000000504057221 */ /* 0x000fc80000000000 */
[----:B------:R-:W-:-:S04]  /*02b0*/  FADD R6, R5, R6 ;  /* 0x0000000605067221 */ /* 0x000fc80000000000 */
[----:B------:R-:W-:-:S04]  /*02c0*/  FADD R7, R6, R7 ;  /* 0x0000000706077221 */ /* 0x000fc80000000000 */
[----:B--2---:R-:W-:-:S04]  /*02d0*/  FADD R12, R7, R12 ;  /* 0x0000000c070c7221 */ /* 0x004fc80000000000 */
[----:B------:R-:W-:-:S04]  /*02e0*/  FADD R13, R12, R13 ;  /* 0x0000000d0c0d7221 */ /* 0x000fc80000000000 */
[----:B------:R-:W-:-:S04]  /*02f0*/  FADD R14, R13, R14 ;  /* 0x0000000e0d0e7221 */ /* 0x000fc80000000000 */
[----:B------:R-:W-:-:S04]  /*0300*/  FADD R15, R14, R15 ;  /* 0x0000000f0e0f7221 */ /* 0x000fc80000000000 */
[----:B0-----:R-:W-:-:S04]  /*0310*/  FADD R8, R15, R8 ;  /* 0x000000080f087221 */ /* 0x001fc80000000000 */
[----:B------:R-:W-:-:S04]  /*0320*/  FADD R9, R8, R9 ;  /* 0x0000000908097221 */ /* 0x000fc80000000000 */
[----:B------:R-:W-:-:S04]  /*0330*/  FADD R10, R9, R10 ;  /* 0x0000000a090a7221 */ /* 0x000fc80000000000 */
[----:B------:R-:W-:-:S04]  /*0340*/  FADD R11, R10, R11 ;  /* 0x0000000b0a0b7221 */ /* 0x000fc80000000000 */
[----:B-1----:R-:W-:-:S04]  /*0350*/  FADD R16, R11, R16 ;  /* 0x000000100b107221 */ /* 0x002fc80000000000 */
[----:B------:R-:W-:-:S04]  /*0360*/  FADD R17, R16, R17 ;  /* 0x0000001110117221 */ /* 0x000fc80000000000 */
[----:B------:R-:W-:-:S04]  /*0370*/  FADD R18, R17, R18 ;  /* 0x0000001211127221 */ /* 0x000fc80000000000 */
[----:B------:R-:W-:Y:S01]  /*0380*/  FADD R17, R18, R19 ;  /* 0x0000001312117221 */ /* 0x000fe20000000000 */
[----:B------:R-:W-:Y:S06]  /*0390*/  BRA.U UP0, `(.L_x_1) ;  /* 0xfffffffd00a07547 */ /* 0x000fec000b83ffff */
.L_x_0:
[----:B------:R-:W-:-:S09]  /*03a0*/  UISETP.NE.AND UP0, UPT, UR8, URZ, UPT ;  /* 0x000000ff0800728c */ /* 0x000fd2000bf05270 */
[----:B------:R-:W-:Y:S05]  /*03b0*/  BRA.U !UP0, `(.L_x_2) ;  /* 0x0000000108947547 */ /* 0x000fea000b800000 */
[----:B------:R-:W-:Y:S02]  /*03c0*/  UISETP.GE.U32.AND UP0, UPT, UR8, 0x8, UPT ;  /* 0x000000080800788c */ /* 0x000fe4000bf06070 */
[----:B------:R-:W-:-:S04]  /*03d0*/  ULOP3.LUT UR9, UR7, 0x7, URZ, 0xc0, !UPT ;  /* 0x0000000707097892 */ /* 0x000fc8000f8ec0ff */
[----:B------:R-:W-:-:S03]  /*03e0*/  UISETP.NE.AND UP1, UPT, UR9, URZ, UPT ;  /* 0x000000ff0900728c */ /* 0x000fc6000bf25270 */
[----:B------:R-:W-:Y:S08]  /*03f0*/  BRA.U !UP0, `(.L_x_3) ;  /* 0x0000000108307547 */ /* 0x000ff0000b800000 */
[----:B------:R-:W-:Y:S02]  /*0400*/  ULEA UR6, UR4, UR5, 0x2 ;  /* 0x0000000504067291 */ /* 0x000fe4000f8e10ff */
[----:B------:R-:W-:-:S07]  /*0410*/  UIADD3 UR4, UPT, UPT, UR4, 0x8, URZ ;  /* 0x0000000804047890 */ /* 0x000fce000fffe0ff */
[----:B0-----:R-:W0:Y:S04]  /*0420*/  LDS.128 R8, [UR6] ;  /* 0x00000006ff087984 */ /* 0x001e280008000c00 */
[----:B------:R-:W1:Y:S01]  /*0430*/  LDS.128 R4, [UR6+0x10] ;  /* 0x00001006ff047984 */ /* 0x000e620008000c00 */
[----:B0-----:R-:W-:-:S04]  /*0440*/  FADD R8, R17, R8 ;  /* 0x0000000811087221 */ /* 0x001fc80000000000 */
[----:B------:R-:W-:-:S04]  /*0450*/  FADD R9, R8, R9 ;  /* 0x0000000908097221 */ /* 0x000fc80000000000 */
[----:B------:R-:W-:-:S04]  /*0460*/  FADD R10, R9, R10 ;  /* 0x0000000a090a7221 */ /* 0x000fc80000000000 */
[----:B------:R-:W-:-:S04]  /*0470*/  FADD R11, R10, R11 ;  /* 0x0000000b0a0b7221 */ /* 0x000fc80000000000 */
[----:B-1----:R-:W-:-:S04]  /*0480*/  FADD R4, R11, R4 ;  /* 0x000000040b047221 */ /* 0x002fc80000000000 */
[----:B------:R-:W-:-:S04]  /*0490*/  FADD R5, R4, R5 ;  /* 0x0000000504057221 */ /* 0x000fc80000000000 */
[----:B------:R-:W-:-:S04]  /*04a0*/  FADD R6, R5, R6 ;  /* 0x0000000605067221 */ /* 0x000fc80000000000 */
[----:B------:R-:W-:-:S07]  /*04b0*/  FADD R17, R6, R7 ;  /* 0x0000000706117221 */ /* 0x000fce0000000000 */
.L_x_3:
[----:B------:R-:W-:Y:S05]  /*04c0*/  BRA.U !UP1, `(.L_x_2) ;  /* 0x0000000109507547 */ /* 0x000fea000b800000 */
[----:B------:R-:W-:Y:S02]  /*04d0*/  UISETP.GE.U32.AND UP0, UPT, UR9, 0x4, UPT ;  /* 0x000000040900788c */ /* 0x000fe4000bf06070 */
[----:B------:R-:W-:-:S04]  /*04e0*/  ULOP3.LUT UR6, UR7, 0x3, URZ, 0xc0, !UPT ;  /* 0x0000000307067892 */ /* 0x000fc8000f8ec0ff */
[----:B------:R-:W-:-:S03]  /*04f0*/  UISETP.NE.AND UP1, UPT, UR6, URZ, UPT ;  /* 0x000000ff0600728c */ /* 0x000fc6000bf25270 */
[----:B------:R-:W-:Y:S08]  /*0500*/  BRA.U !UP0, `(.L_x_4) ;  /* 0x00000001081c7547 */ /* 0x000ff0000b800000 */
[----:B------:R-:W-:Y:S02]  /*0510*/  ULEA UR7, UR4, UR5, 0x2 ;  /* 0x0000000504077291 */ /* 0x000fe4000f8e10ff */
[----:B------:R-:W-:-:S07]  /*0520*/  UIADD3 UR4, UPT, UPT, UR4, 0x4, URZ ;  /* 0x0000000404047890 */ /* 0x000fce000fffe0ff */
[----:B------:R-:W1:Y:S02]  /*0530*/  LDS.128 R4, [UR7] ;  /* 0x00000007ff047984 */ /* 0x000e640008000c00 */
[----:B-1----:R-:W-:-:S04]  /*0540*/  FADD R4, R17, R4 ;  /* 0x0000000411047221 */ /* 0x002fc80000000000 */
[----:B------:R-:W-:-:S04]  /*0550*/  FADD R5, R4, R5 ;  /* 0x0000000504057221 */ /* 0x000fc80000000000 */
[----:B------:R-:W-:-:S04]  /*0560*/  FADD R6, R5, R6 ;  /* 0x0000000605067221 */ /* 0x000fc80000000000 */
[----:B------:R-:W-:-:S07]  /*0570*/  FADD R17, R6, R7 ;  /* 0x0000000706117221 */ /* 0x000fce0000000000 */
.L_x_4:
[----:B------:R-:W-:Y:S05]  /*0580*/  BRA.U !UP1, `(.L_x_2) ;  /* 0x0000000109207547 */ /* 0x000fea000b800000 */
[----:B------:R-:W-:Y:S02]  /*0590*/  ULEA UR4, UR4, UR5, 0x2 ;  /* 0x0000000504047291 */ /* 0x000fe4000f8e10ff */
[----:B------:R-:W-:-:S12]  /*05a0*/  UIADD3 UR6, UPT, UPT, -UR6, URZ, URZ ;  /* 0x000000ff06067290 */ /* 0x000fd8000fffe1ff */
.L_x_5:
[----:B0-----:R-:W0:Y:S01]  /*05b0*/  LDS R2, [UR4] ;  /* 0x00000004ff027984 */ /* 0x001e220008000800 */
[----:B------:R-:W-:Y:S02]  /*05c0*/  UIADD3 UR6, UPT, UPT, UR6, 0x1, URZ ;  /* 0x0000000106067890 */ /* 0x000fe4000fffe0ff */
[----:B------:R-:W-:Y:S02]  /*05d0*/  UIADD3 UR4, UPT, UPT, UR4, 0x4, URZ ;  /* 0x0000000404047890 */ /* 0x000fe4000fffe0ff */
[----:B------:R-:W-:Y:S01]  /*05e0*/  UISETP.NE.AND UP0, UPT, UR6, URZ, UPT ;  /* 0x000000ff0600728c */ /* 0x000fe2000bf05270 */
[----:B0-----:R-:W-:-:S08]  /*05f0*/  FADD R17, R2, R17 ;  /* 0x0000001102117221 */ /* 0x001fd00000000000 */
[----:B------:R-:W-:Y:S05]  /*0600*/  BRA.U UP0, `(.L_x_5) ;  /* 0xfffffffd00e87547 */ /* 0x000fea000b83ffff */
.L_x_2:
[----:B------:R-:W0:Y:S01]  /*0610*/  LDC.64 R4, c[0x0][0x390] ;  /* 0x0000e400ff047b82 */ /* 0x000e220000000a00 */
[----:B------:R-:W-:-:S04]  /*0620*/  IMAD R3, R3, UR12, R0 ;  /* 0x0000000c03037c24 */ /* 0x000fc8000f8e0200 */
[----:B0-----:R-:W-:-:S05]  /*0630*/  IMAD.WIDE R2, R3, 0x4, R4 ;  /* 0x0000000403027825 */ /* 0x001fca00078e0204 */
[----:B------:R-:W-:Y:S01]  /*0640*/  STG.E desc[UR10][R2.64], R17 ;  /* 0x0000001102007986 */ /* 0x000fe2000c10190a */
[----:B------:R-:W-:Y:S05]  /*0650*/  EXIT ;  /* 0x000000000000794d */ /* 0x000fea0003800000 */
.L_x_6:
[----:B------:R-:W-:-:S00]  /*0660*/  BRA `(.L_x_6) ;  /* 0xfffffffc00fc7947 */ /* 0x000fc0000383ffff */
[----:B------:R-:W-:-:S00]  /*0670*/  NOP ;  /* 0x0000000000007918 */ /* 0x000fc00000000000 */
        /* <DEDUP_REMOVED lines=8> */
.L_x_7:


//--------------------- .nv.shared._Z5mmulkILi1024ELb1EEvPfS0_S0_ii --------------------------
	.section	.nv.shared._Z5mmulkILi1024ELb1EEvPfS0_S0_ii,"aw",@nobits
	.sectionflags	@""
	.align	4
.nv.shared._Z5mmulkILi1024ELb1EEvPfS0_S0_ii:
	.zero		5120


//--------------------- .nv.shared.reserved.0     --------------------------
	.section	.nv.shared.reserved.0,"aw",@nobits
	.weak		__nv_reservedSMEM_offset_0_alias
	.size		__nv_reservedSMEM_offset_0_alias, 0, 64
	.other		__nv_reservedSMEM_offset_0_alias,@"STO_CUDA_RESERVED_SHARED STV_DEFAULT"
__nv_reservedSMEM_offset_0_alias:
	.zero		0
	.zero		64


//--------------------- .nv.constant0._Z5mmulkILi1024ELb1EEvPfS0_S0_ii --------------------------
	.section	.nv.constant0._Z5mmulkILi1024ELb1EEvPfS0_S0_ii,"a",@progbits
	.sectionflags	@""
	.align	4
.nv.constant0._Z5mmulkILi1024ELb1EEvPfS0_S0_ii:
	.zero		928


//--------------------- SYMBOLS --------------------------

	.type		.nv.reservedSmem.offset0,@object
	.size		.nv.reservedSmem.offset0,0x4
	.type		.nv.reservedSmem.cap,@object
	.size		.nv.reservedSmem.cap,0x4
